//
// Generated by NVIDIA NVVM Compiler
//
// Compiler Build ID: CL-36424714
// Cuda compilation tools, release 13.0, V13.0.88
// Based on NVVM 20.0.0
//

.version 9.0
.target sm_100
.address_size 64

	// .globl	_Z18markowitz_optimizePfS_S_i

.visible .entry _Z18markowitz_optimizePfS_S_i(
	.param .u64 .ptr .align 1 _Z18markowitz_optimizePfS_S_i_param_0,
	.param .u64 .ptr .align 1 _Z18markowitz_optimizePfS_S_i_param_1,
	.param .u64 .ptr .align 1 _Z18markowitz_optimizePfS_S_i_param_2,
	.param .u32 _Z18markowitz_optimizePfS_S_i_param_3
)
{
	.reg .pred 	%p<2>;
	.reg .b32 	%r<7>;
	.reg .b32 	%f<4>;
	.reg .b64 	%rd<12>;

	ld.param.u64 	%rd1, [_Z18markowitz_optimizePfS_S_i_param_0];
	ld.param.u64 	%rd2, [_Z18markowitz_optimizePfS_S_i_param_1];
	ld.param.u64 	%rd3, [_Z18markowitz_optimizePfS_S_i_param_2];
	ld.param.u32 	%r2, [_Z18markowitz_optimizePfS_S_i_param_3];
	mov.u32 	%r3, %ctaid.x;
	mov.u32 	%r4, %ntid.x;
	mov.u32 	%r5, %tid.x;
	mad.lo.s32 	%r1, %r3, %r4, %r5;
	setp.ge.s32 	%p1, %r1, %r2;
	@%p1 bra 	$L__BB0_2;
	cvta.to.global.u64 	%rd4, %rd1;
	cvta.to.global.u64 	%rd5, %rd2;
	cvta.to.global.u64 	%rd6, %rd3;
	mul.wide.s32 	%rd7, %r1, 4;
	add.s64 	%rd8, %rd4, %rd7;
	ld.global.f32 	%f1, [%rd8];
	mad.lo.s32 	%r6, %r2, %r1, %r1;
	mul.wide.s32 	%rd9, %r6, 4;
	add.s64 	%rd10, %rd5, %rd9;
	ld.global.f32 	%f2, [%rd10];
	div.rn.f32 	%f3, %f1, %f2;
	add.s64 	%rd11, %rd6, %rd7;
	st.global.f32 	[%rd11], %f3;
$L__BB0_2:
	ret;

}


// ===== COMPILED SASS (sm_100) =====

	.target	sm_100

	.elftype	@"ET_EXEC"


//--------------------- .note.nv.tkinfo           --------------------------
	.section	.note.nv.tkinfo,"",@"SHT_NOTE"
	.sectionflags	@"SHF_NOTE_NV_TKINFO"
	.tkinfo
        /*0018*/ 	.word	0x00000002
        /*0030*/ 	.string	""
        /*0030*/ 	.string	"ptxas"
        /*0030*/ 	.string	"Cuda compilation tools, release 13.0, V13.0.88"
        /*0030*/ 	.string	"Build cuda_13.0.r13.0/compiler.36424714_0"
        /*0030*/ 	.string	"-arch sm_100 -m 64 "



//--------------------- .note.nv.cuinfo           --------------------------
	.section	.note.nv.cuinfo,"",@"SHT_NOTE"
	.sectionflags	@"SHF_NOTE_NV_CUINFO"
        /*0018*/ 	.short	0x0002
        /*001a*/ 	.short	0x0064
        /*001c*/ 	.short	0x0082
	.zero		2


//--------------------- .nv.info                  --------------------------
	.section	.nv.info,"",@"SHT_CUDA_INFO"
	.align	4


	//----- nvinfo : EIATTR_REGCOUNT
	.align		4
        /*0000*/ 	.byte	0x04, 0x2f
        /*0002*/ 	.short	(.L_1 - .L_0)
	.align		4
.L_0:
        /*0004*/ 	.word	index@(_Z18markowitz_optimizePfS_S_i)
        /*0008*/ 	.word	0x00000010


	//----- nvinfo : EIATTR_FRAME_SIZE
	.align		4
.L_1:
        /*000c*/ 	.byte	0x04, 0x11
        /*000e*/ 	.short	(.L_3 - .L_2)
	.align		4
.L_2:
        /*0010*/ 	.word	index@($__internal_0_$__cuda_sm3x_div_rn_noftz_f32_slowpath)
        /*0014*/ 	.word	0x00000000


	//----- nvinfo : EIATTR_FRAME_SIZE
	.align		4
.L_3:
        /*0018*/ 	.byte	0x04, 0x11
        /*001a*/ 	.short	(.L_5 - .L_4)
	.align		4
.L_4:
        /*001c*/ 	.word	index@(_Z18markowitz_optimizePfS_S_i)
        /*0020*/ 	.word	0x00000000


	//----- nvinfo : EIATTR_MIN_STACK_SIZE
	.align		4
.L_5:
        /*0024*/ 	.byte	0x04, 0x12
        /*0026*/ 	.short	(.L_7 - .L_6)
	.align		4
.L_6:
        /*0028*/ 	.word	index@(_Z18markowitz_optimizePfS_S_i)
        /*002c*/ 	.word	0x00000000
.L_7:


//--------------------- .nv.compat                --------------------------
	.section	.nv.compat,"",@"SHT_CUDA_COMPAT_INFO"
	.align	4
        /*0000*/ 	.byte	0x02, 0x09, 0x00, 0x00, 0x02, 0x02, 0x01, 0x00, 0x02, 0x05, 0x05, 0x00, 0x03, 0x07, 0x01, 0x01
        /*0010*/ 	.byte	0x02, 0x03, 0x00, 0x00, 0x02, 0x06, 0x01, 0x00, 0x04, 0x0b, 0x08, 0x00, 0x01, 0x00, 0x00, 0x00
        /*0020*/ 	.byte	0x00, 0x00, 0x00, 0x00


//--------------------- .nv.info._Z18markowitz_optimizePfS_S_i --------------------------
	.section	.nv.info._Z18markowitz_optimizePfS_S_i,"",@"SHT_CUDA_INFO"
	.sectionflags	@""
	.align	4


	//----- nvinfo : EIATTR_CUDA_API_VERSION
	.align		4
        /*0000*/ 	.byte	0x04, 0x37
        /*0002*/ 	.short	(.L_9 - .L_8)
.L_8:
        /*0004*/ 	.word	0x00000082


	//----- nvinfo : EIATTR_KPARAM_INFO
	.align		4
.L_9:
        /*0008*/ 	.byte	0x04, 0x17
        /*000a*/ 	.short	(.L_11 - .L_10)
.L_10:
        /*000c*/ 	.word	0x00000000
        /*0010*/ 	.short	0x0003
        /*0012*/ 	.short	0x0018
        /*0014*/ 	.byte	0x00, 0xf0, 0x11, 0x00


	//----- nvinfo : EIATTR_KPARAM_INFO
	.align		4
.L_11:
        /*0018*/ 	.byte	0x04, 0x17
        /*001a*/ 	.short	(.L_13 - .L_12)
.L_12:
        /*001c*/ 	.word	0x00000000
        /*0020*/ 	.short	0x0002
        /*0022*/ 	.short	0x0010
        /*0024*/ 	.byte	0x00, 0xf5, 0x21, 0x00


	//----- nvinfo : EIATTR_KPARAM_INFO
	.align		4
.L_13:
        /*0028*/ 	.byte	0x04, 0x17
        /*002a*/ 	.short	(.L_15 - .L_14)
.L_14:
        /*002c*/ 	.word	0x00000000
        /*0030*/ 	.short	0x0001
        /*0032*/ 	.short	0x0008
        /*0034*/ 	.byte	0x00, 0xf5, 0x21, 0x00


	//----- nvinfo : EIATTR_KPARAM_INFO
	.align		4
.L_15:
        /*0038*/ 	.byte	0x04, 0x17
        /*003a*/ 	.short	(.L_17 - .L_16)
.L_16:
        /*003c*/ 	.word	0x00000000
        /*0040*/ 	.short	0x0000
        /*0042*/ 	.short	0x0000
        /*0044*/ 	.byte	0x00, 0xf5, 0x21, 0x00


	//----- nvinfo : EIATTR_SPARSE_MMA_MASK
	.align		4
.L_17:
        /*0048*/ 	.byte	0x03, 0x50
        /*004a*/ 	.short	0x0000


	//----- nvinfo : EIATTR_MAXREG_COUNT
	.align		4
        /*004c*/ 	.byte	0x03, 0x1b
        /*004e*/ 	.short	0x00ff


	//----- nvinfo : EIATTR_MERCURY_ISA_VERSION
	.align		4
        /*0050*/ 	.byte	0x03, 0x5f
        /*0052*/ 	.short	0x0101


	//----- nvinfo : EIATTR_VRC_CTA_INIT_COUNT
	.align		4
        /*0054*/ 	.byte	0x02, 0x4a
	.zero		1
	.zero		1


	//----- nvinfo : EIATTR_EXIT_INSTR_OFFSETS
	.align		4
        /*0058*/ 	.byte	0x04, 0x1c
        /*005a*/ 	.short	(.L_19 - .L_18)


	//   ....[0]....
.L_18:
        /*005c*/ 	.word	0x00000070


	//   ....[1]....
        /*0060*/ 	.word	0x00000200


	//----- nvinfo : EIATTR_CRS_STACK_SIZE
	.align		4
.L_19:
        /*0064*/ 	.byte	0x04, 0x1e
        /*0066*/ 	.short	(.L_21 - .L_20)
.L_20:
        /*0068*/ 	.word	0x00000000


	//----- nvinfo : EIATTR_CBANK_PARAM_SIZE
	.align		4
.L_21:
        /*006c*/ 	.byte	0x03, 0x19
        /*006e*/ 	.short	0x001c


	//----- nvinfo : EIATTR_PARAM_CBANK
	.align		4
        /*0070*/ 	.byte	0x04, 0x0a
        /*0072*/ 	.short	(.L_23 - .L_22)
	.align		4
.L_22:
        /*0074*/ 	.word	index@(.nv.constant0._Z18markowitz_optimizePfS_S_i)
        /*0078*/ 	.short	0x0380
        /*007a*/ 	.short	0x001c


	//----- nvinfo : EIATTR_SW_WAR
	.align		4
.L_23:
        /*007c*/ 	.byte	0x04, 0x36
        /*007e*/ 	.short	(.L_25 - .L_24)
.L_24:
        /*0080*/ 	.word	0x00000008
.L_25:


//--------------------- .nv.callgraph             --------------------------
	.section	.nv.callgraph,"",@"SHT_CUDA_CALLGRAPH"
	.align	4
	.sectionentsize	8
	.align		4
        /*0000*/ 	.word	0x00000000
	.align		4
        /*0004*/ 	.word	0xffffffff
	.align		4
        /*0008*/ 	.word	0x00000000
	.align		4
        /*000c*/ 	.word	0xfffffffe
	.align		4
        /*0010*/ 	.word	0x00000000
	.align		4
        /*0014*/ 	.word	0xfffffffd
	.align		4
        /*0018*/ 	.word	0x00000000
	.align		4
        /*001c*/ 	.word	0xfffffffc


//--------------------- .text._Z18markowitz_optimizePfS_S_i --------------------------
	.section	.text._Z18markowitz_optimizePfS_S_i,"ax",@progbits
	.align	128
        .global         _Z18markowitz_optimizePfS_S_i
        .type           _Z18markowitz_optimizePfS_S_i,@function
        .size           _Z18markowitz_optimizePfS_S_i,(.L_x_14 - _Z18markowitz_optimizePfS_S_i)
        .other          _Z18markowitz_optimizePfS_S_i,@"STO_CUDA_ENTRY STV_DEFAULT"
_Z18markowitz_optimizePfS_S_i:
.text._Z18markowitz_optimizePfS_S_i:
[----:B------:R-:W-:Y:S01]  /*0000*/  LDC R1, c[0x0][0x37c] ;  /* 0x0000df00ff017b82 */ /* 0x000fe20000000800 */
[----:B------:R-:W0:Y:S07]  /*0010*/  S2R R3, SR_TID.X ;  /* 0x0000000000037919 */ /* 0x000e2e0000002100 */
[----:B------:R-:W0:Y:S01]  /*0020*/  S2UR UR4, SR_CTAID.X ;  /* 0x00000000000479c3 */ /* 0x000e220000002500 */
[----:B------:R-:W1:Y:S07]  /*0030*/  LDCU UR6, c[0x0][0x398] ;  /* 0x00007300ff0677ac */ /* 0x000e6e0008000800 */
[----:B------:R-:W0:Y:S02]  /*0040*/  LDC R2, c[0x0][0x360] ;  /* 0x0000d800ff027b82 */ /* 0x000e240000000800 */
[----:B0-----:R-:W-:-:S05]  /*0050*/  IMAD R2, R2, UR4, R3 ;  /* 0x0000000402027c24 */ /* 0x001fca000f8e0203 */
[----:B-1----:R-:W-:-:S13]  /*0060*/  ISETP.GE.AND P0, PT, R2, UR6, PT ;  /* 0x0000000602007c0c */ /* 0x002fda000bf06270 */
[----:B------:R-:W-:Y:S05]  /*0070*/  @P0 EXIT ;  /* 0x000000000000094d */ /* 0x000fea0003800000 */
[----:B------:R-:W0:Y:S01]  /*0080*/  LDC.64 R6, c[0x0][0x388] ;  /* 0x0000e200ff067b82 */ /* 0x000e220000000a00 */
[----:B------:R-:W1:Y:S01]  /*0090*/  LDCU.64 UR4, c[0x0][0x358] ;  /* 0x00006b00ff0477ac */ /* 0x000e620008000a00 */
[----:B------:R-:W-:-:S06]  /*00a0*/  IMAD R3, R2, UR6, R2 ;  /* 0x0000000602037c24 */ /* 0x000fcc000f8e0202 */
[----:B------:R-:W2:Y:S01]  /*00b0*/  LDC.64 R4, c[0x0][0x380] ;  /* 0x0000e000ff047b82 */ /* 0x000ea20000000a00 */
[----:B0-----:R-:W-:-:S05]  /*00c0*/  IMAD.WIDE R6, R3, 0x4, R6 ;  /* 0x0000000403067825 */ /* 0x001fca00078e0206 */
[----:B-1----:R-:W3:Y:S01]  /*00d0*/  LDG.E R3, desc[UR4][R6.64] ;  /* 0x0000000406037981 */ /* 0x002ee2000c1e1900 */
[----:B--2---:R-:W-:-:S05]  /*00e0*/  IMAD.WIDE R4, R2, 0x4, R4 ;  /* 0x0000000402047825 */ /* 0x004fca00078e0204 */
[----:B------:R-:W2:Y:S01]  /*00f0*/  LDG.E R0, desc[UR4][R4.64] ;  /* 0x0000000404007981 */ /* 0x000ea2000c1e1900 */
[----:B------:R-:W-:Y:S01]  /*0100*/  BSSY.RECONVERGENT B0, `(.L_x_0) ;  /* 0x000000c000007945 */ /* 0x000fe20003800200 */
[----:B---3--:R-:W0:Y:S08]  /*0110*/  MUFU.RCP R8, R3 ;  /* 0x0000000300087308 */ /* 0x008e300000001000 */
[----:B--2---:R-:W1:Y:S01]  /*0120*/  FCHK P0, R0, R3 ;  /* 0x0000000300007302 */ /* 0x004e620000000000 */
[----:B0-----:R-:W-:-:S04]  /*0130*/  FFMA R9, -R3, R8, 1 ;  /* 0x3f80000003097423 */ /* 0x001fc80000000108 */
[----:B------:R-:W-:-:S04]  /*0140*/  FFMA R9, R8, R9, R8 ;  /* 0x0000000908097223 */ /* 0x000fc80000000008 */
[----:B------:R-:W-:-:S04]  /*0150*/  FFMA R8, R0, R9, RZ ;  /* 0x0000000900087223 */ /* 0x000fc800000000ff */
[----:B------:R-:W-:-:S04]  /*0160*/  FFMA R10, -R3, R8, R0 ;  /* 0x00000008030a7223 */ /* 0x000fc80000000100 */
[----:B------:R-:W-:Y:S01]  /*0170*/  FFMA R9, R9, R10, R8 ;  /* 0x0000000a09097223 */ /* 0x000fe20000000008 */
[----:B-1----:R-:W-:Y:S06]  /*0180*/  @!P0 BRA `(.L_x_1) ;  /* 0x00000000000c8947 */ /* 0x002fec0003800000 */
[----:B------:R-:W-:-:S07]  /*0190*/  MOV R4, 0x1b0 ;  /* 0x000001b000047802 */ /* 0x000fce0000000f00 */
[----:B------:R-:W-:Y:S05]  /*01a0*/  CALL.REL.NOINC `($__internal_0_$__cuda_sm3x_div_rn_noftz_f32_slowpath) ;  /* 0x0000000000187944 */ /* 0x000fea0003c00000 */
[----:B------:R-:W-:-:S07]  /*01b0*/  IMAD.MOV.U32 R9, RZ, RZ, R0 ;  /* 0x000000ffff097224 */ /* 0x000fce00078e0000 */
.L_x_1:
[----:B------:R-:W-:Y:S05]  /*01c0*/  BSYNC.RECONVERGENT B0 ;  /* 0x0000000000007941 */ /* 0x000fea0003800200 */
.L_x_0:
[----:B------:R-:W0:Y:S02]  /*01d0*/  LDC.64 R4, c[0x0][0x390] ;  /* 0x0000e400ff047b82 */ /* 0x000e240000000a00 */
[----:B0-----:R-:W-:-:S05]  /*01e0*/  IMAD.WIDE R2, R2, 0x4, R4 ;  /* 0x0000000402027825 */ /* 0x001fca00078e0204 */
[----:B------:R-:W-:Y:S01]  /*01f0*/  STG.E desc[UR4][R2.64], R9 ;  /* 0x0000000902007986 */ /* 0x000fe2000c101904 */
[----:B------:R-:W-:Y:S05]  /*0200*/  EXIT ;  /* 0x000000000000794d */ /* 0x000fea0003800000 */
        .weak           $__internal_0_$__cuda_sm3x_div_rn_noftz_f32_slowpath
        .type           $__internal_0_$__cuda_sm3x_div_rn_noftz_f32_slowpath,@function
        .size           $__internal_0_$__cuda_sm3x_div_rn_noftz_f32_slowpath,(.L_x_14 - $__internal_0_$__cuda_sm3x_div_rn_noftz_f32_slowpath)
$__internal_0_$__cuda_sm3x_div_rn_noftz_f32_slowpath:
[--C-:B------:R-:W-:Y:S01]  /*0210*/  SHF.R.U32.HI R6, RZ, 0x17, R3.reuse ;  /* 0x00000017ff067819 */ /* 0x100fe20000011603 */
[----:B------:R-:W-:Y:S01]  /*0220*/  BSSY.RECONVERGENT B1, `(.L_x_2) ;  /* 0x0000064000017945 */ /* 0x000fe20003800200 */
[--C-:B------:R-:W-:Y:S01]  /*0230*/  SHF.R.U32.HI R5, RZ, 0x17, R0.reuse ;  /* 0x00000017ff057819 */ /* 0x100fe20000011600 */
[----:B------:R-:W-:Y:S01]  /*0240*/  IMAD.MOV.U32 R7, RZ, RZ, R0 ;  /* 0x000000ffff077224 */ /* 0x000fe200078e0000 */
[----:B------:R-:W-:Y:S01]  /*0250*/  LOP3.LUT R6, R6, 0xff, RZ, 0xc0, !PT ;  /* 0x000000ff06067812 */ /* 0x000fe200078ec0ff */
[----:B------:R-:W-:Y:S01]  /*0260*/  IMAD.MOV.U32 R8, RZ, RZ, R3 ;  /* 0x000000ffff087224 */ /* 0x000fe200078e0003 */
[----:B------:R-:W-:-:S03]  /*0270*/  LOP3.LUT R5, R5, 0xff, RZ, 0xc0, !PT ;  /* 0x000000ff05057812 */ /* 0x000fc600078ec0ff */
[----:B------:R-:W-:Y:S02]  /*0280*/  VIADD R11, R6, 0xffffffff ;  /* 0xffffffff060b7836 */ /* 0x000fe40000000000 */
[----:B------:R-:W-:-:S03]  /*0290*/  VIADD R10, R5, 0xffffffff ;  /* 0xffffffff050a7836 */ /* 0x000fc60000000000 */
[----:B------:R-:W-:-:S04]  /*02a0*/  ISETP.GT.U32.AND P0, PT, R11, 0xfd, PT ;  /* 0x000000fd0b00780c */ /* 0x000fc80003f04070 */
[----:B------:R-:W-:-:S13]  /*02b0*/  ISETP.GT.U32.OR P0, PT, R10, 0xfd, P0 ;  /* 0x000000fd0a00780c */ /* 0x000fda0000704470 */
[----:B------:R-:W-:Y:S01]  /*02c0*/  @!P0 IMAD.MOV.U32 R9, RZ, RZ, RZ ;  /* 0x000000ffff098224 */ /* 0x000fe200078e00ff */
[----:B------:R-:W-:Y:S06]  /*02d0*/  @!P0 BRA `(.L_x_3) ;  /* 0x00000000005c8947 */ /* 0x000fec0003800000 */
[----:B------:R-:W-:Y:S02]  /*02e0*/  FSETP.GTU.FTZ.AND P0, PT, |R0|, +INF , PT ;  /* 0x7f8000000000780b */ /* 0x000fe40003f1c200 */
[----:B------:R-:W-:-:S04]  /*02f0*/  FSETP.GTU.FTZ.AND P1, PT, |R3|, +INF , PT ;  /* 0x7f8000000300780b */ /* 0x000fc80003f3c200 */
[----:B------:R-:W-:-:S13]  /*0300*/  PLOP3.LUT P0, PT, P0, P1, PT, 0xf8, 0x8f ;  /* 0x00000000008f781c */ /* 0x000fda0000703f70 */
[----:B------:R-:W-:Y:S05]  /*0310*/  @P0 BRA `(.L_x_4) ;  /* 0x00000004004c0947 */ /* 0x000fea0003800000 */
[----:B------:R-:W-:-:S13]  /*0320*/  LOP3.LUT P0, RZ, R8, 0x7fffffff, R7, 0xc8, !PT ;  /* 0x7fffffff08ff7812 */ /* 0x000fda000780c807 */
[----:B------:R-:W-:Y:S05]  /*0330*/  @!P0 BRA `(.L_x_5) ;  /* 0x00000004003c8947 */ /* 0x000fea0003800000 */
[C---:B------:R-:W-:Y:S02]  /*0340*/  FSETP.NEU.FTZ.AND P2, PT, |R0|.reuse, +INF , PT ;  /* 0x7f8000000000780b */ /* 0x040fe40003f5d200 */
[----:B------:R-:W-:Y:S02]  /*0350*/  FSETP.NEU.FTZ.AND P1, PT, |R3|, +INF , PT ;  /* 0x7f8000000300780b */ /* 0x000fe40003f3d200 */
[----:B------:R-:W-:-:S11]  /*0360*/  FSETP.NEU.FTZ.AND P0, PT, |R0|, +INF , PT ;  /* 0x7f8000000000780b */ /* 0x000fd60003f1d200 */
[----:B------:R-:W-:Y:S05]  /*0370*/  @!P1 BRA !P2, `(.L_x_5) ;  /* 0x00000004002c9947 */ /* 0x000fea0005000000 */
[----:B------:R-:W-:-:S04]  /*0380*/  LOP3.LUT P2, RZ, R7, 0x7fffffff, RZ, 0xc0, !PT ;  /* 0x7fffffff07ff7812 */ /* 0x000fc8000784c0ff */
[----:B------:R-:W-:-:S13]  /*0390*/  PLOP3.LUT P1, PT, P1, P2, PT, 0x2f, 0xf2 ;  /* 0x0000000000f2781c */ /* 0x000fda0000f24577 */
[----:B------:R-:W-:Y:S05]  /*03a0*/  @P1 BRA `(.L_x_6) ;  /* 0x0000000400181947 */ /* 0x000fea0003800000 */
[----:B------:R-:W-:-:S04]  /*03b0*/  LOP3.LUT P1, RZ, R8, 0x7fffffff, RZ, 0xc0, !PT ;  /* 0x7fffffff08ff7812 */ /* 0x000fc8000782c0ff */
[----:B------:R-:W-:-:S13]  /*03c0*/  PLOP3.LUT P0, PT, P0, P1, PT, 0x2f, 0xf2 ;  /* 0x0000000000f2781c */ /* 0x000fda0000702577 */
[----:B------:R-:W-:Y:S05]  /*03d0*/  @P0 BRA `(.L_x_7) ;  /* 0x0000000400000947 */ /* 0x000fea0003800000 */
[----:B------:R-:W-:Y:S02]  /*03e0*/  ISETP.GE.AND P0, PT, R10, RZ, PT ;  /* 0x000000ff0a00720c */ /* 0x000fe40003f06270 */
[----:B------:R-:W-:-:S11]  /*03f0*/  ISETP.GE.AND P1, PT, R11, RZ, PT ;  /* 0x000000ff0b00720c */ /* 0x000fd60003f26270 */
[----:B------:R-:W-:Y:S02]  /*0400*/  @P0 IMAD.MOV.U32 R9, RZ, RZ, RZ ;  /* 0x000000ffff090224 */ /* 0x000fe400078e00ff */
[----:B------:R-:W-:Y:S01]  /*0410*/  @!P0 FFMA R7, R0, 1.84467440737095516160e+19, RZ ;  /* 0x5f80000000078823 */ /* 0x000fe200000000ff */
[----:B------:R-:W-:Y:S02]  /*0420*/  @!P0 IMAD.MOV.U32 R9, RZ, RZ, -0x40 ;  /* 0xffffffc0ff098424 */ /* 0x000fe400078e00ff */
[----:B------:R-:W-:Y:S02]  /*0430*/  @!P1 FFMA R8, R3, 1.84467440737095516160e+19, RZ ;  /* 0x5f80000003089823 */ /* 0x000fe400000000ff */
[----:B------:R-:W-:-:S07]  /*0440*/  @!P1 VIADD R9, R9, 0x40 ;  /* 0x0000004009099836 */ /* 0x000fce0000000000 */
.L_x_3:
[----:B------:R-:W-:Y:S01]  /*0450*/  LEA R3, R6, 0xc0800000, 0x17 ;  /* 0xc080000006037811 */ /* 0x000fe200078eb8ff */
[----:B------:R-:W-:Y:S01]  /*0460*/  VIADD R5, R5, 0xffffff81 ;  /* 0xffffff8105057836 */ /* 0x000fe20000000000 */
[----:B------:R-:W-:Y:S03]  /*0470*/  BSSY.RECONVERGENT B2, `(.L_x_8) ;  /* 0x0000035000027945 */ /* 0x000fe60003800200 */
[----:B------:R-:W-:Y:S01]  /*0480*/  IMAD.IADD R3, R8, 0x1, -R3 ;  /* 0x0000000108037824 */ /* 0x000fe200078e0a03 */
[C---:B------:R-:W-:Y:S01]  /*0490*/  IADD3 R6, PT, PT, R5.reuse, 0x7f, -R6 ;  /* 0x0000007f05067810 */ /* 0x040fe20007ffe806 */
[----:B------:R-:W-:Y:S02]  /*04a0*/  IMAD R0, R5, -0x800000, R7 ;  /* 0xff80000005007824 */ /* 0x000fe400078e0207 */
[----:B------:R-:W0:Y:S01]  /*04b0*/  MUFU.RCP R8, R3 ;  /* 0x0000000300087308 */ /* 0x000e220000001000 */
[----:B------:R-:W-:Y:S01]  /*04c0*/  FADD.FTZ R11, -R3, -RZ ;  /* 0x800000ff030b7221 */ /* 0x000fe20000010100 */
[----:B------:R-:W-:-:S03]  /*04d0*/  IMAD.IADD R6, R6, 0x1, R9 ;  /* 0x0000000106067824 */ /* 0x000fc600078e0209 */
[----:B0-----:R-:W-:-:S04]  /*04e0*/  FFMA R13, R8, R11, 1 ;  /* 0x3f800000080d7423 */ /* 0x001fc8000000000b */
[----:B------:R-:W-:-:S04]  /*04f0*/  FFMA R10, R8, R13, R8 ;  /* 0x0000000d080a7223 */ /* 0x000fc80000000008 */
[----:B------:R-:W-:-:S04]  /*0500*/  FFMA R7, R0, R10, RZ ;  /* 0x0000000a00077223 */ /* 0x000fc800000000ff */
[----:B------:R-:W-:-:S04]  /*0510*/  FFMA R8, R11, R7, R0 ;  /* 0x000000070b087223 */ /* 0x000fc80000000000 */
[----:B------:R-:W-:-:S04]  /*0520*/  FFMA R7, R10, R8, R7 ;  /* 0x000000080a077223 */ /* 0x000fc80000000007 */
[----:B------:R-:W-:-:S04]  /*0530*/  FFMA R8, R11, R7, R0 ;  /* 0x000000070b087223 */ /* 0x000fc80000000000 */
[----:B------:R-:W-:-:S05]  /*0540*/  FFMA R0, R10, R8, R7 ;  /* 0x000000080a007223 */ /* 0x000fca0000000007 */
[----:B------:R-:W-:-:S04]  /*0550*/  SHF.R.U32.HI R3, RZ, 0x17, R0 ;  /* 0x00000017ff037819 */ /* 0x000fc80000011600 */
[----:B------:R-:W-:-:S05]  /*0560*/  LOP3.LUT R3, R3, 0xff, RZ, 0xc0, !PT ;  /* 0x000000ff03037812 */ /* 0x000fca00078ec0ff */
[----:B------:R-:W-:-:S04]  /*0570*/  IMAD.IADD R9, R3, 0x1, R6 ;  /* 0x0000000103097824 */ /* 0x000fc800078e0206 */
[----:B------:R-:W-:-:S05]  /*0580*/  VIADD R3, R9, 0xffffffff ;  /* 0xffffffff09037836 */ /* 0x000fca0000000000 */
[----:B------:R-:W-:-:S13]  /*0590*/  ISETP.GE.U32.AND P0, PT, R3, 0xfe, PT ;  /* 0x000000fe0300780c */ /* 0x000fda0003f06070 */
[----:B------:R-:W-:Y:S05]  /*05a0*/  @!P0 BRA `(.L_x_9) ;  /* 0x0000000000808947 */ /* 0x000fea0003800000 */
[----:B------:R-:W-:-:S13]  /*05b0*/  ISETP.GT.AND P0, PT, R9, 0xfe, PT ;  /* 0x000000fe0900780c */ /* 0x000fda0003f04270 */
[----:B------:R-:W-:Y:S05]  /*05c0*/  @P0 BRA `(.L_x_10) ;  /* 0x00000000006c0947 */ /* 0x000fea0003800000 */
[----:B------:R-:W-:-:S13]  /*05d0*/  ISETP.GE.AND P0, PT, R9, 0x1, PT ;  /* 0x000000010900780c */ /* 0x000fda0003f06270 */
[----:B------:R-:W-:Y:S05]  /*05e0*/  @P0 BRA `(.L_x_11) ;  /* 0x0000000000740947 */ /* 0x000fea0003800000 */
[----:B------:R-:W-:Y:S02]  /*05f0*/  ISETP.GE.AND P0, PT, R9, -0x18, PT ;  /* 0xffffffe80900780c */ /* 0x000fe40003f06270 */
[----:B------:R-:W-:-:S11]  /*0600*/  LOP3.LUT R0, R0, 0x80000000, RZ, 0xc0, !PT ;  /* 0x8000000000007812 */ /* 0x000fd600078ec0ff */
[----:B------:R-:W-:Y:S05]  /*0610*/  @!P0 BRA `(.L_x_11) ;  /* 0x0000000000688947 */ /* 0x000fea0003800000 */
[CCC-:B------:R-:W-:Y:S01]  /*0620*/  FFMA.RZ R3, R10.reuse, R8.reuse, R7.reuse ;  /* 0x000000080a037223 */ /* 0x1c0fe2000000c007 */
[CCC-:B------:R-:W-:Y:S01]  /*0630*/  FFMA.RM R6, R10.reuse, R8.reuse, R7.reuse ;  /* 0x000000080a067223 */ /* 0x1c0fe20000004007 */
[C---:B------:R-:W-:Y:S02]  /*0640*/  ISETP.NE.AND P2, PT, R9.reuse, RZ, PT ;  /* 0x000000ff0900720c */ /* 0x040fe40003f45270 */
[----:B------:R-:W-:Y:S02]  /*0650*/  ISETP.NE.AND P1, PT, R9, RZ, PT ;  /* 0x000000ff0900720c */ /* 0x000fe40003f25270 */
[----:B------:R-:W-:Y:S01]  /*0660*/  LOP3.LUT R5, R3, 0x7fffff, RZ, 0xc0, !PT ;  /* 0x007fffff03057812 */ /* 0x000fe200078ec0ff */
[----:B------:R-:W-:Y:S01]  /*0670*/  FFMA.RP R3, R10, R8, R7 ;  /* 0x000000080a037223 */ /* 0x000fe20000008007 */
[----:B------:R-:W-:Y:S02]  /*0680*/  VIADD R8, R9, 0x20 ;  /* 0x0000002009087836 */ /* 0x000fe40000000000 */
[----:B------:R-:W-:Y:S01]  /*0690*/  LOP3.LUT R5, R5, 0x800000, RZ, 0xfc, !PT ;  /* 0x0080000005057812 */ /* 0x000fe200078efcff */
[----:B------:R-:W-:Y:S01]  /*06a0*/  IMAD.MOV R7, RZ, RZ, -R9 ;  /* 0x000000ffff077224 */ /* 0x000fe200078e0a09 */
[----:B------:R-:W-:-:S02]  /*06b0*/  FSETP.NEU.FTZ.AND P0, PT, R3, R6, PT ;  /* 0x000000060300720b */ /* 0x000fc40003f1d000 */
[----:B------:R-:W-:Y:S02]  /*06c0*/  SHF.L.U32 R8, R5, R8, RZ ;  /* 0x0000000805087219 */ /* 0x000fe400000006ff */
[----:B------:R-:W-:Y:S02]  /*06d0*/  SEL R6, R7, RZ, P2 ;  /* 0x000000ff07067207 */ /* 0x000fe40001000000 */
[----:B------:R-:W-:Y:S02]  /*06e0*/  ISETP.NE.AND P1, PT, R8, RZ, P1 ;  /* 0x000000ff0800720c */ /* 0x000fe40000f25270 */
[----:B------:R-:W-:Y:S02]  /*06f0*/  SHF.R.U32.HI R6, RZ, R6, R5 ;  /* 0x00000006ff067219 */ /* 0x000fe40000011605 */
[----:B------:R-:W-:Y:S02]  /*0700*/  PLOP3.LUT P0, PT, P0, P1, PT, 0xf8, 0x8f ;  /* 0x00000000008f781c */ /* 0x000fe40000703f70 */
[----:B------:R-:W-:-:S02]  /*0710*/  SHF.R.U32.HI R8, RZ, 0x1, R6 ;  /* 0x00000001ff087819 */ /* 0x000fc40000011606 */
[----:B------:R-:W-:-:S04]  /*0720*/  SEL R3, RZ, 0x1, !P0 ;  /* 0x00000001ff037807 */ /* 0x000fc80004000000 */
[----:B------:R-:W-:-:S04]  /*0730*/  LOP3.LUT R3, R3, 0x1, R8, 0xf8, !PT ;  /* 0x0000000103037812 */ /* 0x000fc800078ef808 */
[----:B------:R-:W-:-:S05]  /*0740*/  LOP3.LUT R3, R3, R6, RZ, 0xc0, !PT ;  /* 0x0000000603037212 */ /* 0x000fca00078ec0ff */
[----:B------:R-:W-:-:S05]  /*0750*/  IMAD.IADD R3, R8, 0x1, R3 ;  /* 0x0000000108037824 */ /* 0x000fca00078e0203 */
[----:B------:R-:W-:Y:S01]  /*0760*/  LOP3.LUT R0, R3, R0, RZ, 0xfc, !PT ;  /* 0x0000000003007212 */ /* 0x000fe200078efcff */
[----:B------:R-:W-:Y:S06]  /*0770*/  BRA `(.L_x_11) ;  /* 0x0000000000107947 */ /* 0x000fec0003800000 */
.L_x_10:
[----:B------:R-:W-:-:S04]  /*0780*/  LOP3.LUT R0, R0, 0x80000000, RZ, 0xc0, !PT ;  /* 0x8000000000007812 */ /* 0x000fc800078ec0ff */
[----:B------:R-:W-:Y:S01]  /*0790*/  LOP3.LUT R0, R0, 0x7f800000, RZ, 0xfc, !PT ;  /* 0x7f80000000007812 */ /* 0x000fe200078efcff */
[----:B------:R-:W-:Y:S06]  /*07a0*/  BRA `(.L_x_11) ;  /* 0x0000000000047947 */ /* 0x000fec0003800000 */
.L_x_9:
[----:B------:R-:W-:-:S07]  /*07b0*/  IMAD R0, R6, 0x800000, R0 ;  /* 0x0080000006007824 */ /* 0x000fce00078e0200 */
.L_x_11:
[----:B------:R-:W-:Y:S05]  /*07c0*/  BSYNC.RECONVERGENT B2 ;  /* 0x0000000000027941 */ /* 0x000fea0003800200 */
.L_x_8:
[----:B------:R-:W-:Y:S05]  /*07d0*/  BRA `(.L_x_12) ;  /* 0x0000000000207947 */ /* 0x000fea0003800000 */
.L_x_7:
[----:B------:R-:W-:-:S04]  /*07e0*/  LOP3.LUT R0, R8, 0x80000000, R7, 0x48, !PT ;  /* 0x8000000008007812 */ /* 0x000fc800078e4807 */
[----:B------:R-:W-:Y:S01]  /*07f0*/  LOP3.LUT R0, R0, 0x7f800000, RZ, 0xfc, !PT ;  /* 0x7f80000000007812 */ /* 0x000fe200078efcff */
[----:B------:R-:W-:Y:S06]  /*0800*/  BRA `(.L_x_12) ;  /* 0x0000000000147947 */ /* 0x000fec0003800000 */
.L_x_6:
[----:B------:R-:W-:Y:S01]  /*0810*/  LOP3.LUT R0, R8, 0x80000000, R7, 0x48, !PT ;  /* 0x8000000008007812 */ /* 0x000fe200078e4807 */
[----:B------:R-:W-:Y:S06]  /*0820*/  BRA `(.L_x_12) ;  /* 0x00000000000c7947 */ /* 0x000fec0003800000 */
.L_x_5:
[----:B------:R-:W0:Y:S01]  /*0830*/  MUFU.RSQ R0, -QNAN ;  /* 0xffc0000000007908 */ /* 0x000e220000001400 */
[----:B------:R-:W-:Y:S05]  /*0840*/  BRA `(.L_x_12) ;  /* 0x0000000000047947 */ /* 0x000fea0003800000 */
.L_x_4:
[----:B------:R-:W-:-:S07]  /*0850*/  FADD.FTZ R0, R0, R3 ;  /* 0x0000000300007221 */ /* 0x000fce0000010000 */
.L_x_12:
[----:B------:R-:W-:Y:S05]  /*0860*/  BSYNC.RECONVERGENT B1 ;  /* 0x0000000000017941 */ /* 0x000fea0003800200 */
.L_x_2:
[----:B------:R-:W-:-:S04]  /*0870*/  IMAD.MOV.U32 R5, RZ, RZ, 0x0 ;  /* 0x00000000ff057424 */ /* 0x000fc800078e00ff */
[----:B0-----:R-:W-:Y:S05]  /*0880*/  RET.REL.NODEC R4 `(_Z18markowitz_optimizePfS_S_i) ;  /* 0xfffffff404dc7950 */ /* 0x001fea0003c3ffff */
.L_x_13:
[----:B------:R-:W-:-:S00]  /*0890*/  BRA `(.L_x_13) ;  /* 0xfffffffc00fc7947 */ /* 0x000fc0000383ffff */
[----:B------:R-:W-:-:S00]  /*08a0*/  NOP ;  /* 0x0000000000007918 */ /* 0x000fc00000000000 */
        /* <DEDUP_REMOVED lines=13> */
.L_x_14:


//--------------------- .nv.shared.reserved.0     --------------------------
	.section	.nv.shared.reserved.0,"aw",@nobits
	.weak		__nv_reservedSMEM_offset_0_alias
	.size		__nv_reservedSMEM_offset_0_alias, 0, 64
	.other		__nv_reservedSMEM_offset_0_alias,@"STO_CUDA_RESERVED_SHARED STV_DEFAULT"
__nv_reservedSMEM_offset_0_alias:
	.zero		0
	.zero		64


//--------------------- .nv.constant0._Z18markowitz_optimizePfS_S_i --------------------------
	.section	.nv.constant0._Z18markowitz_optimizePfS_S_i,"a",@progbits
	.sectionflags	@""
	.align	4
.nv.constant0._Z18markowitz_optimizePfS_S_i:
	.zero		924


//--------------------- SYMBOLS --------------------------

	.type		.nv.reservedSmem.offset0,@object
	.size		.nv.reservedSmem.offset0,0x4
